//
// Generated by NVIDIA NVVM Compiler
//
// Compiler Build ID: CL-36424714
// Cuda compilation tools, release 13.0, V13.0.88
// Based on NVVM 20.0.0
//

.version 9.0
.target sm_100
.address_size 64

	// .globl	_Z8MyKernelPfS_S_i

.visible .entry _Z8MyKernelPfS_S_i(
	.param .u64 .ptr .align 1 _Z8MyKernelPfS_S_i_param_0,
	.param .u64 .ptr .align 1 _Z8MyKernelPfS_S_i_param_1,
	.param .u64 .ptr .align 1 _Z8MyKernelPfS_S_i_param_2,
	.param .u32 _Z8MyKernelPfS_S_i_param_3
)
{
	.reg .pred 	%p<2>;
	.reg .b32 	%r<6>;
	.reg .b32 	%f<4>;
	.reg .b64 	%rd<11>;

	ld.param.u64 	%rd1, [_Z8MyKernelPfS_S_i_param_0];
	ld.param.u64 	%rd2, [_Z8MyKernelPfS_S_i_param_1];
	ld.param.u64 	%rd3, [_Z8MyKernelPfS_S_i_param_2];
	ld.param.u32 	%r2, [_Z8MyKernelPfS_S_i_param_3];
	mov.u32 	%r3, %tid.x;
	mov.u32 	%r4, %ctaid.x;
	mov.u32 	%r5, %ntid.x;
	mad.lo.s32 	%r1, %r4, %r5, %r3;
	setp.ge.s32 	%p1, %r1, %r2;
	@%p1 bra 	$L__BB0_2;
	cvta.to.global.u64 	%rd4, %rd2;
	cvta.to.global.u64 	%rd5, %rd3;
	cvta.to.global.u64 	%rd6, %rd1;
	mul.wide.s32 	%rd7, %r1, 4;
	add.s64 	%rd8, %rd4, %rd7;
	ld.global.f32 	%f1, [%rd8];
	add.s64 	%rd9, %rd5, %rd7;
	ld.global.f32 	%f2, [%rd9];
	mul.f32 	%f3, %f1, %f2;
	add.s64 	%rd10, %rd6, %rd7;
	st.global.f32 	[%rd10], %f3;
$L__BB0_2:
	ret;

}


// ===== COMPILED SASS (sm_100) =====

	.target	sm_100

	.elftype	@"ET_EXEC"


//--------------------- .note.nv.tkinfo           --------------------------
	.section	.note.nv.tkinfo,"",@"SHT_NOTE"
	.sectionflags	@"SHF_NOTE_NV_TKINFO"
	.tkinfo
        /*0018*/ 	.word	0x00000002
        /*0030*/ 	.string	""
        /*0030*/ 	.string	"ptxas"
        /*0030*/ 	.string	"Cuda compilation tools, release 13.0, V13.0.88"
        /*0030*/ 	.string	"Build cuda_13.0.r13.0/compiler.36424714_0"
        /*0030*/ 	.string	"-arch sm_100 -m 64 "



//--------------------- .note.nv.cuinfo           --------------------------
	.section	.note.nv.cuinfo,"",@"SHT_NOTE"
	.sectionflags	@"SHF_NOTE_NV_CUINFO"
        /*0018*/ 	.short	0x0002
        /*001a*/ 	.short	0x0064
        /*001c*/ 	.short	0x0082
	.zero		2


//--------------------- .nv.info                  --------------------------
	.section	.nv.info,"",@"SHT_CUDA_INFO"
	.align	4


	//----- nvinfo : EIATTR_REGCOUNT
	.align		4
        /*0000*/ 	.byte	0x04, 0x2f
        /*0002*/ 	.short	(.L_1 - .L_0)
	.align		4
.L_0:
        /*0004*/ 	.word	index@(_Z8MyKernelPfS_S_i)
        /*0008*/ 	.word	0x0000000c


	//----- nvinfo : EIATTR_FRAME_SIZE
	.align		4
.L_1:
        /*000c*/ 	.byte	0x04, 0x11
        /*000e*/ 	.short	(.L_3 - .L_2)
	.align		4
.L_2:
        /*0010*/ 	.word	index@(_Z8MyKernelPfS_S_i)
        /*0014*/ 	.word	0x00000000


	//----- nvinfo : EIATTR_MIN_STACK_SIZE
	.align		4
.L_3:
        /*0018*/ 	.byte	0x04, 0x12
        /*001a*/ 	.short	(.L_5 - .L_4)
	.align		4
.L_4:
        /*001c*/ 	.word	index@(_Z8MyKernelPfS_S_i)
        /*0020*/ 	.word	0x00000000
.L_5:


//--------------------- .nv.compat                --------------------------
	.section	.nv.compat,"",@"SHT_CUDA_COMPAT_INFO"
	.align	4
        /*0000*/ 	.byte	0x02, 0x09, 0x00, 0x00, 0x02, 0x02, 0x01, 0x00, 0x02, 0x05, 0x05, 0x00, 0x03, 0x07, 0x01, 0x01
        /*0010*/ 	.byte	0x02, 0x03, 0x00, 0x00, 0x02, 0x06, 0x01, 0x00, 0x04, 0x0b, 0x08, 0x00, 0x09, 0x00, 0x00, 0x00
        /*0020*/ 	.byte	0x00, 0x00, 0x00, 0x00


//--------------------- .nv.info._Z8MyKernelPfS_S_i --------------------------
	.section	.nv.info._Z8MyKernelPfS_S_i,"",@"SHT_CUDA_INFO"
	.sectionflags	@""
	.align	4


	//----- nvinfo : EIATTR_CUDA_API_VERSION
	.align		4
        /*0000*/ 	.byte	0x04, 0x37
        /*0002*/ 	.short	(.L_7 - .L_6)
.L_6:
        /*0004*/ 	.word	0x00000082


	//----- nvinfo : EIATTR_KPARAM_INFO
	.align		4
.L_7:
        /*0008*/ 	.byte	0x04, 0x17
        /*000a*/ 	.short	(.L_9 - .L_8)
.L_8:
        /*000c*/ 	.word	0x00000000
        /*0010*/ 	.short	0x0003
        /*0012*/ 	.short	0x0018
        /*0014*/ 	.byte	0x00, 0xf0, 0x11, 0x00


	//----- nvinfo : EIATTR_KPARAM_INFO
	.align		4
.L_9:
        /*0018*/ 	.byte	0x04, 0x17
        /*001a*/ 	.short	(.L_11 - .L_10)
.L_10:
        /*001c*/ 	.word	0x00000000
        /*0020*/ 	.short	0x0002
        /*0022*/ 	.short	0x0010
        /*0024*/ 	.byte	0x00, 0xf5, 0x21, 0x00


	//----- nvinfo : EIATTR_KPARAM_INFO
	.align		4
.L_11:
        /*0028*/ 	.byte	0x04, 0x17
        /*002a*/ 	.short	(.L_13 - .L_12)
.L_12:
        /*002c*/ 	.word	0x00000000
        /*0030*/ 	.short	0x0001
        /*0032*/ 	.short	0x0008
        /*0034*/ 	.byte	0x00, 0xf5, 0x21, 0x00


	//----- nvinfo : EIATTR_KPARAM_INFO
	.align		4
.L_13:
        /*0038*/ 	.byte	0x04, 0x17
        /*003a*/ 	.short	(.L_15 - .L_14)
.L_14:
        /*003c*/ 	.word	0x00000000
        /*0040*/ 	.short	0x0000
        /*0042*/ 	.short	0x0000
        /*0044*/ 	.byte	0x00, 0xf5, 0x21, 0x00


	//----- nvinfo : EIATTR_SPARSE_MMA_MASK
	.align		4
.L_15:
        /*0048*/ 	.byte	0x03, 0x50
        /*004a*/ 	.short	0x0000


	//----- nvinfo : EIATTR_MAXREG_COUNT
	.align		4
        /*004c*/ 	.byte	0x03, 0x1b
        /*004e*/ 	.short	0x00ff


	//----- nvinfo : EIATTR_MERCURY_ISA_VERSION
	.align		4
        /*0050*/ 	.byte	0x03, 0x5f
        /*0052*/ 	.short	0x0101


	//----- nvinfo : EIATTR_VRC_CTA_INIT_COUNT
	.align		4
        /*0054*/ 	.byte	0x02, 0x4a
	.zero		1
	.zero		1


	//----- nvinfo : EIATTR_EXIT_INSTR_OFFSETS
	.align		4
        /*0058*/ 	.byte	0x04, 0x1c
        /*005a*/ 	.short	(.L_17 - .L_16)


	//   ....[0]....
.L_16:
        /*005c*/ 	.word	0x00000070


	//   ....[1]....
        /*0060*/ 	.word	0x00000130


	//----- nvinfo : EIATTR_CBANK_PARAM_SIZE
	.align		4
.L_17:
        /*0064*/ 	.byte	0x03, 0x19
        /*0066*/ 	.short	0x001c


	//----- nvinfo : EIATTR_PARAM_CBANK
	.align		4
        /*0068*/ 	.byte	0x04, 0x0a
        /*006a*/ 	.short	(.L_19 - .L_18)
	.align		4
.L_18:
        /*006c*/ 	.word	index@(.nv.constant0._Z8MyKernelPfS_S_i)
        /*0070*/ 	.short	0x0380
        /*0072*/ 	.short	0x001c


	//----- nvinfo : EIATTR_SW_WAR
	.align		4
.L_19:
        /*0074*/ 	.byte	0x04, 0x36
        /*0076*/ 	.short	(.L_21 - .L_20)
.L_20:
        /*0078*/ 	.word	0x00000008
.L_21:


//--------------------- .nv.callgraph             --------------------------
	.section	.nv.callgraph,"",@"SHT_CUDA_CALLGRAPH"
	.align	4
	.sectionentsize	8
	.align		4
        /*0000*/ 	.word	0x00000000
	.align		4
        /*0004*/ 	.word	0xffffffff
	.align		4
        /*0008*/ 	.word	0x00000000
	.align		4
        /*000c*/ 	.word	0xfffffffe
	.align		4
        /*0010*/ 	.word	0x00000000
	.align		4
        /*0014*/ 	.word	0xfffffffd
	.align		4
        /*0018*/ 	.word	0x00000000
	.align		4
        /*001c*/ 	.word	0xfffffffc


//--------------------- .text._Z8MyKernelPfS_S_i  --------------------------
	.section	.text._Z8MyKernelPfS_S_i,"ax",@progbits
	.align	128
        .global         _Z8MyKernelPfS_S_i
        .type           _Z8MyKernelPfS_S_i,@function
        .size           _Z8MyKernelPfS_S_i,(.L_x_1 - _Z8MyKernelPfS_S_i)
        .other          _Z8MyKernelPfS_S_i,@"STO_CUDA_ENTRY STV_DEFAULT"
_Z8MyKernelPfS_S_i:
.text._Z8MyKernelPfS_S_i:
[----:B------:R-:W-:Y:S01]  /*0000*/  LDC R1, c[0x0][0x37c] ;  /* 0x0000df00ff017b82 */ /* 0x000fe20000000800 */
[----:B------:R-:W0:Y:S07]  /*0010*/  S2R R9, SR_TID.X ;  /* 0x0000000000097919 */ /* 0x000e2e0000002100 */
[----:B------:R-:W0:Y:S01]  /*0020*/  S2UR UR4, SR_CTAID.X ;  /* 0x00000000000479c3 */ /* 0x000e220000002500 */
[----:B------:R-:W1:Y:S07]  /*0030*/  LDCU UR5, c[0x0][0x398] ;  /* 0x00007300ff0577ac */ /* 0x000e6e0008000800 */
[----:B------:R-:W0:Y:S02]  /*0040*/  LDC R0, c[0x0][0x360] ;  /* 0x0000d800ff007b82 */ /* 0x000e240000000800 */
[----:B0-----:R-:W-:-:S05]  /*0050*/  IMAD R9, R0, UR4, R9 ;  /* 0x0000000400097c24 */ /* 0x001fca000f8e0209 */
[----:B-1----:R-:W-:-:S13]  /*0060*/  ISETP.GE.AND P0, PT, R9, UR5, PT ;  /* 0x0000000509007c0c */ /* 0x002fda000bf06270 */
[----:B------:R-:W-:Y:S05]  /*0070*/  @P0 EXIT ;  /* 0x000000000000094d */ /* 0x000fea0003800000 */
[----:B------:R-:W0:Y:S01]  /*0080*/  LDC.64 R2, c[0x0][0x388] ;  /* 0x0000e200ff027b82 */ /* 0x000e220000000a00 */
[----:B------:R-:W1:Y:S07]  /*0090*/  LDCU.64 UR4, c[0x0][0x358] ;  /* 0x00006b00ff0477ac */ /* 0x000e6e0008000a00 */
[----:B------:R-:W2:Y:S08]  /*00a0*/  LDC.64 R4, c[0x0][0x390] ;  /* 0x0000e400ff047b82 */ /* 0x000eb00000000a00 */
[----:B------:R-:W3:Y:S01]  /*00b0*/  LDC.64 R6, c[0x0][0x380] ;  /* 0x0000e000ff067b82 */ /* 0x000ee20000000a00 */
[----:B0-----:R-:W-:-:S06]  /*00c0*/  IMAD.WIDE R2, R9, 0x4, R2 ;  /* 0x0000000409027825 */ /* 0x001fcc00078e0202 */
[----:B-1----:R-:W4:Y:S01]  /*00d0*/  LDG.E R2, desc[UR4][R2.64] ;  /* 0x0000000402027981 */ /* 0x002f22000c1e1900 */
[----:B--2---:R-:W-:-:S06]  /*00e0*/  IMAD.WIDE R4, R9, 0x4, R4 ;  /* 0x0000000409047825 */ /* 0x004fcc00078e0204 */
[----:B------:R-:W4:Y:S01]  /*00f0*/  LDG.E R5, desc[UR4][R4.64] ;  /* 0x0000000404057981 */ /* 0x000f22000c1e1900 */
[----:B---3--:R-:W-:-:S04]  /*0100*/  IMAD.WIDE R6, R9, 0x4, R6 ;  /* 0x0000000409067825 */ /* 0x008fc800078e0206 */
[----:B----4-:R-:W-:-:S05]  /*0110*/  FMUL R9, R2, R5 ;  /* 0x0000000502097220 */ /* 0x010fca0000400000 */
[----:B------:R-:W-:Y:S01]  /*0120*/  STG.E desc[UR4][R6.64], R9 ;  /* 0x0000000906007986 */ /* 0x000fe2000c101904 */
[----:B------:R-:W-:Y:S05]  /*0130*/  EXIT ;  /* 0x000000000000794d */ /* 0x000fea0003800000 */
.L_x_0:
[----:B------:R-:W-:-:S00]  /*0140*/  BRA `(.L_x_0) ;  /* 0xfffffffc00fc7947 */ /* 0x000fc0000383ffff */
[----:B------:R-:W-:-:S00]  /*0150*/  NOP ;  /* 0x0000000000007918 */ /* 0x000fc00000000000 */
        /* <DEDUP_REMOVED lines=10> */
.L_x_1:


//--------------------- .nv.shared.reserved.0     --------------------------
	.section	.nv.shared.reserved.0,"aw",@nobits
	.weak		__nv_reservedSMEM_offset_0_alias
	.size		__nv_reservedSMEM_offset_0_alias, 0, 64
	.other		__nv_reservedSMEM_offset_0_alias,@"STO_CUDA_RESERVED_SHARED STV_DEFAULT"
__nv_reservedSMEM_offset_0_alias:
	.zero		0
	.zero		64


//--------------------- .nv.constant0._Z8MyKernelPfS_S_i --------------------------
	.section	.nv.constant0._Z8MyKernelPfS_S_i,"a",@progbits
	.sectionflags	@""
	.align	4
.nv.constant0._Z8MyKernelPfS_S_i:
	.zero		924


//--------------------- SYMBOLS --------------------------

	.type		.nv.reservedSmem.offset0,@object
	.size		.nv.reservedSmem.offset0,0x4
